//
// Generated by NVIDIA NVVM Compiler
//
// Compiler Build ID: CL-36424714
// Cuda compilation tools, release 13.0, V13.0.88
// Based on NVVM 20.0.0
//

.version 9.0
.target sm_100
.address_size 64

	// .globl	_Z8setValuePi
.extern .func  (.param .b32 func_retval0) vprintf
(
	.param .b64 vprintf_param_0,
	.param .b64 vprintf_param_1
)
;
.global .align 1 .b8 $str[21] = {68, 69, 86, 73, 67, 69, 32, 99, 111, 109, 112, 117, 116, 97, 116, 105, 111, 110, 33, 10};
.global .align 1 .b8 $str$1[15] = {82, 101, 115, 117, 108, 116, 32, 67, 58, 32, 37, 100, 33, 10};
.global .align 1 .b8 $str$2[6] = {45, 45, 45, 45, 10};

.visible .entry _Z8setValuePi(
	.param .u64 .ptr .align 1 _Z8setValuePi_param_0
)
{
	.local .align 8 .b8 	__local_depot0[8];
	.reg .b64 	%SP;
	.reg .b64 	%SPL;
	.reg .b32 	%r<8>;
	.reg .b64 	%rd<11>;

	mov.u64 	%SPL, __local_depot0;
	cvta.local.u64 	%SP, %SPL;
	ld.param.u64 	%rd1, [_Z8setValuePi_param_0];
	cvta.to.global.u64 	%rd2, %rd1;
	add.u64 	%rd3, %SP, 0;
	add.u64 	%rd4, %SPL, 0;
	mov.u64 	%rd5, $str;
	cvta.global.u64 	%rd6, %rd5;
	{ // callseq 0, 0
	.param .b64 param0;
	st.param.b64 	[param0], %rd6;
	.param .b64 param1;
	st.param.b64 	[param1], 0;
	.param .b32 retval0;
	call.uni (retval0), 
	vprintf, 
	(
	param0, 
	param1
	);
	ld.param.b32 	%r1, [retval0];
	} // callseq 0
	mov.b32 	%r3, 25;
	st.global.u32 	[%rd2], %r3;
	st.local.u32 	[%rd4], %r3;
	mov.u64 	%rd7, $str$1;
	cvta.global.u64 	%rd8, %rd7;
	{ // callseq 1, 0
	.param .b64 param0;
	st.param.b64 	[param0], %rd8;
	.param .b64 param1;
	st.param.b64 	[param1], %rd3;
	.param .b32 retval0;
	call.uni (retval0), 
	vprintf, 
	(
	param0, 
	param1
	);
	ld.param.b32 	%r4, [retval0];
	} // callseq 1
	mov.u64 	%rd9, $str$2;
	cvta.global.u64 	%rd10, %rd9;
	{ // callseq 2, 0
	.param .b64 param0;
	st.param.b64 	[param0], %rd10;
	.param .b64 param1;
	st.param.b64 	[param1], 0;
	.param .b32 retval0;
	call.uni (retval0), 
	vprintf, 
	(
	param0, 
	param1
	);
	ld.param.b32 	%r6, [retval0];
	} // callseq 2
	ret;

}


// ===== COMPILED SASS (sm_100) =====

	.target	sm_100

	.elftype	@"ET_EXEC"


//--------------------- .note.nv.tkinfo           --------------------------
	.section	.note.nv.tkinfo,"",@"SHT_NOTE"
	.sectionflags	@"SHF_NOTE_NV_TKINFO"
	.tkinfo
        /*0018*/ 	.word	0x00000002
        /*0030*/ 	.string	""
        /*0030*/ 	.string	"ptxas"
        /*0030*/ 	.string	"Cuda compilation tools, release 13.0, V13.0.88"
        /*0030*/ 	.string	"Build cuda_13.0.r13.0/compiler.36424714_0"
        /*0030*/ 	.string	"-arch sm_100 -m 64 "



//--------------------- .note.nv.cuinfo           --------------------------
	.section	.note.nv.cuinfo,"",@"SHT_NOTE"
	.sectionflags	@"SHF_NOTE_NV_CUINFO"
        /*0018*/ 	.short	0x0002
        /*001a*/ 	.short	0x0064
        /*001c*/ 	.short	0x0082
	.zero		2


//--------------------- .nv.info                  --------------------------
	.section	.nv.info,"",@"SHT_CUDA_INFO"
	.align	4


	//----- nvinfo : EIATTR_REGCOUNT
	.align		4
        /*0000*/ 	.byte	0x04, 0x2f
        /*0002*/ 	.short	(.L_4 - .L_3)
	.align		4
.L_3:
        /*0004*/ 	.word	index@(_Z8setValuePi)
        /*0008*/ 	.word	0x00000018


	//----- nvinfo : EIATTR_FRAME_SIZE
	.align		4
.L_4:
        /*000c*/ 	.byte	0x04, 0x11
        /*000e*/ 	.short	(.L_6 - .L_5)
	.align		4
.L_5:
        /*0010*/ 	.word	index@(_Z8setValuePi)
        /*0014*/ 	.word	0x00000008


	//----- nvinfo : EIATTR_MIN_STACK_SIZE
	.align		4
.L_6:
        /*0018*/ 	.byte	0x04, 0x12
        /*001a*/ 	.short	(.L_8 - .L_7)
	.align		4
.L_7:
        /*001c*/ 	.word	index@(_Z8setValuePi)
        /*0020*/ 	.word	0x00000008
.L_8:


//--------------------- .nv.compat                --------------------------
	.section	.nv.compat,"",@"SHT_CUDA_COMPAT_INFO"
	.align	4
        /*0000*/ 	.byte	0x02, 0x09, 0x00, 0x00, 0x02, 0x02, 0x01, 0x00, 0x02, 0x05, 0x05, 0x00, 0x03, 0x07, 0x01, 0x01
        /*0010*/ 	.byte	0x02, 0x03, 0x00, 0x00, 0x02, 0x06, 0x01, 0x00, 0x04, 0x0b, 0x08, 0x00, 0x09, 0x00, 0x00, 0x00
        /*0020*/ 	.byte	0x00, 0x00, 0x00, 0x00


//--------------------- .nv.info._Z8setValuePi    --------------------------
	.section	.nv.info._Z8setValuePi,"",@"SHT_CUDA_INFO"
	.sectionflags	@""
	.align	4


	//----- nvinfo : EIATTR_CUDA_API_VERSION
	.align		4
        /*0000*/ 	.byte	0x04, 0x37
        /*0002*/ 	.short	(.L_10 - .L_9)
.L_9:
        /*0004*/ 	.word	0x00000082


	//----- nvinfo : EIATTR_KPARAM_INFO
	.align		4
.L_10:
        /*0008*/ 	.byte	0x04, 0x17
        /*000a*/ 	.short	(.L_12 - .L_11)
.L_11:
        /*000c*/ 	.word	0x00000000
        /*0010*/ 	.short	0x0000
        /*0012*/ 	.short	0x0000
        /*0014*/ 	.byte	0x00, 0xf5, 0x21, 0x00


	//----- nvinfo : EIATTR_SPARSE_MMA_MASK
	.align		4
.L_12:
        /*0018*/ 	.byte	0x03, 0x50
        /*001a*/ 	.short	0x0000


	//----- nvinfo : EIATTR_MAXREG_COUNT
	.align		4
        /*001c*/ 	.byte	0x03, 0x1b
        /*001e*/ 	.short	0x00ff


	//----- nvinfo : EIATTR_EXTERNS
	.align		4
        /*0020*/ 	.byte	0x04, 0x0f
        /*0022*/ 	.short	(.L_14 - .L_13)


	//   ....[0]....
	.align		4
.L_13:
        /*0024*/ 	.word	index@(vprintf)


	//----- nvinfo : EIATTR_MERCURY_ISA_VERSION
	.align		4
.L_14:
        /*0028*/ 	.byte	0x03, 0x5f
        /*002a*/ 	.short	0x0101


	//----- nvinfo : EIATTR_VRC_CTA_INIT_COUNT
	.align		4
        /*002c*/ 	.byte	0x02, 0x4a
	.zero		1
	.zero		1


	//----- nvinfo : EIATTR_SYSCALL_OFFSETS
	.align		4
        /*0030*/ 	.byte	0x04, 0x46
        /*0032*/ 	.short	(.L_16 - .L_15)


	//   ....[0]....
.L_15:
        /*0034*/ 	.word	0x000000e0


	//   ....[1]....
        /*0038*/ 	.word	0x000001a0


	//   ....[2]....
        /*003c*/ 	.word	0x00000210


	//----- nvinfo : EIATTR_EXIT_INSTR_OFFSETS
	.align		4
.L_16:
        /*0040*/ 	.byte	0x04, 0x1c
        /*0042*/ 	.short	(.L_18 - .L_17)


	//   ....[0]....
.L_17:
        /*0044*/ 	.word	0x00000220


	//----- nvinfo : EIATTR_CBANK_PARAM_SIZE
	.align		4
.L_18:
        /*0048*/ 	.byte	0x03, 0x19
        /*004a*/ 	.short	0x0008


	//----- nvinfo : EIATTR_PARAM_CBANK
	.align		4
        /*004c*/ 	.byte	0x04, 0x0a
        /*004e*/ 	.short	(.L_20 - .L_19)
	.align		4
.L_19:
        /*0050*/ 	.word	index@(.nv.constant0._Z8setValuePi)
        /*0054*/ 	.short	0x0380
        /*0056*/ 	.short	0x0008


	//----- nvinfo : EIATTR_SW_WAR
	.align		4
.L_20:
        /*0058*/ 	.byte	0x04, 0x36
        /*005a*/ 	.short	(.L_22 - .L_21)
.L_21:
        /*005c*/ 	.word	0x00000008
.L_22:


//--------------------- .nv.callgraph             --------------------------
	.section	.nv.callgraph,"",@"SHT_CUDA_CALLGRAPH"
	.align	4
	.sectionentsize	8
	.align		4
        /*0000*/ 	.word	0x00000000
	.align		4
        /*0004*/ 	.word	0xffffffff
	.align		4
        /*0008*/ 	.word	index@(_Z8setValuePi)
	.align		4
        /*000c*/ 	.word	index@(vprintf)
	.align		4
        /*0010*/ 	.word	0x00000000
	.align		4
        /*0014*/ 	.word	0xfffffffe
	.align		4
        /*0018*/ 	.word	0x00000000
	.align		4
        /*001c*/ 	.word	0xfffffffd
	.align		4
        /*0020*/ 	.word	0x00000000
	.align		4
        /*0024*/ 	.word	0xfffffffc


//--------------------- .nv.constant4             --------------------------
	.section	.nv.constant4,"a",@progbits
	.align	8
	.align		8
.nv.constant4:
        /*0000*/ 	.dword	vprintf
	.align		8
        /*0008*/ 	.dword	$str
	.align		8
        /*0010*/ 	.dword	$str$1
	.align		8
        /*0018*/ 	.dword	$str$2


//--------------------- .text._Z8setValuePi       --------------------------
	.section	.text._Z8setValuePi,"ax",@progbits
	.align	128
        .global         _Z8setValuePi
        .type           _Z8setValuePi,@function
        .size           _Z8setValuePi,(.L_x_4 - _Z8setValuePi)
        .other          _Z8setValuePi,@"STO_CUDA_ENTRY STV_DEFAULT"
_Z8setValuePi:
.text._Z8setValuePi:
[----:B------:R-:W0:Y:S01]  /*0000*/  LDC R1, c[0x0][0x37c] ;  /* 0x0000df00ff017b82 */ /* 0x000e220000000800 */
[----:B------:R-:W-:Y:S01]  /*0010*/  MOV R2, 0x0 ;  /* 0x0000000000027802 */ /* 0x000fe20000000f00 */
[----:B------:R-:W1:Y:S01]  /*0020*/  LDCU UR4, c[0x0][0x2f8] ;  /* 0x00005f00ff0477ac */ /* 0x000e620008000800 */
[----:B0-----:R-:W-:Y:S01]  /*0030*/  VIADD R1, R1, 0xfffffff8 ;  /* 0xfffffff801017836 */ /* 0x001fe20000000000 */
[----:B------:R-:W-:-:S04]  /*0040*/  CS2R R6, SRZ ;  /* 0x0000000000067805 */ /* 0x000fc8000001ff00 */
[----:B------:R0:W2:Y:S01]  /*0050*/  LDC.64 R8, c[0x4][R2] ;  /* 0x0100000002087b82 */ /* 0x0000a20000000a00 */
[----:B------:R-:W3:Y:S01]  /*0060*/  LDCU.64 UR6, c[0x4][0x8] ;  /* 0x01000100ff0677ac */ /* 0x000ee20008000a00 */
[----:B------:R-:W4:Y:S01]  /*0070*/  LDCU UR5, c[0x0][0x2fc] ;  /* 0x00005f80ff0577ac */ /* 0x000f220008000800 */
[----:B------:R-:W5:Y:S01]  /*0080*/  LDCU.64 UR36, c[0x0][0x358] ;  /* 0x00006b00ff2477ac */ /* 0x000f620008000a00 */
[----:B-1----:R-:W-:Y:S01]  /*0090*/  IADD3 R16, P0, PT, R1, UR4, RZ ;  /* 0x0000000401107c10 */ /* 0x002fe2000ff1e0ff */
[----:B---3--:R-:W-:Y:S02]  /*00a0*/  IMAD.U32 R4, RZ, RZ, UR6 ;  /* 0x00000006ff047e24 */ /* 0x008fe4000f8e00ff */
[----:B------:R-:W-:Y:S01]  /*00b0*/  IMAD.U32 R5, RZ, RZ, UR7 ;  /* 0x00000007ff057e24 */ /* 0x000fe2000f8e00ff */
[----:B0---45:R-:W-:-:S09]  /*00c0*/  IADD3.X R17, PT, PT, RZ, UR5, RZ, P0, !PT ;  /* 0x00000005ff117c10 */ /* 0x031fd200087fe4ff */
[----:B------:R-:W-:-:S07]  /*00d0*/  LEPC R20, `(.L_x_0) ;  /* 0x000000001014794e */ /* 0x000fce0000000000 */
[----:B--2---:R-:W-:Y:S05]  /*00e0*/  CALL.ABS.NOINC R8 ;  /* 0x0000000008007343 */ /* 0x004fea0003c00000 */
.L_x_0:
[----:B------:R-:W0:Y:S01]  /*00f0*/  LDC.64 R8, c[0x0][0x380] ;  /* 0x0000e000ff087b82 */ /* 0x000e220000000a00 */
[----:B------:R-:W-:Y:S01]  /*0100*/  IMAD.MOV.U32 R0, RZ, RZ, 0x19 ;  /* 0x00000019ff007424 */ /* 0x000fe200078e00ff */
[----:B------:R-:W1:Y:S01]  /*0110*/  LDCU.64 UR4, c[0x4][0x10] ;  /* 0x01000200ff0477ac */ /* 0x000e620008000a00 */
[----:B------:R-:W-:Y:S02]  /*0120*/  IMAD.MOV.U32 R6, RZ, RZ, R16 ;  /* 0x000000ffff067224 */ /* 0x000fe400078e0010 */
[----:B------:R-:W-:Y:S01]  /*0130*/  IMAD.MOV.U32 R7, RZ, RZ, R17 ;  /* 0x000000ffff077224 */ /* 0x000fe200078e0011 */
[----:B------:R2:W-:Y:S02]  /*0140*/  STL [R1], R0 ;  /* 0x0000000001007387 */ /* 0x0005e40000100800 */
[----:B------:R2:W3:Y:S01]  /*0150*/  LDC.64 R10, c[0x4][R2] ;  /* 0x01000000020a7b82 */ /* 0x0004e20000000a00 */
[----:B-1----:R-:W-:Y:S01]  /*0160*/  IMAD.U32 R4, RZ, RZ, UR4 ;  /* 0x00000004ff047e24 */ /* 0x002fe2000f8e00ff */
[----:B------:R-:W-:Y:S01]  /*0170*/  MOV R5, UR5 ;  /* 0x0000000500057c02 */ /* 0x000fe20008000f00 */
[----:B0-----:R2:W-:Y:S06]  /*0180*/  STG.E desc[UR36][R8.64], R0 ;  /* 0x0000000008007986 */ /* 0x0015ec000c101924 */
[----:B------:R-:W-:-:S07]  /*0190*/  LEPC R20, `(.L_x_1) ;  /* 0x000000001014794e */ /* 0x000fce0000000000 */
[----:B--23--:R-:W-:Y:S05]  /*01a0*/  CALL.ABS.NOINC R10 ;  /* 0x000000000a007343 */ /* 0x00cfea0003c00000 */
.L_x_1:
[----:B------:R-:W0:Y:S01]  /*01b0*/  LDC.64 R2, c[0x4][R2] ;  /* 0x0100000002027b82 */ /* 0x000e220000000a00 */
[----:B------:R-:W1:Y:S01]  /*01c0*/  LDCU.64 UR4, c[0x4][0x18] ;  /* 0x01000300ff0477ac */ /* 0x000e620008000a00 */
[----:B------:R-:W-:Y:S02]  /*01d0*/  CS2R R6, SRZ ;  /* 0x0000000000067805 */ /* 0x000fe4000001ff00 */
[----:B-1----:R-:W-:Y:S01]  /*01e0*/  MOV R4, UR4 ;  /* 0x0000000400047c02 */ /* 0x002fe20008000f00 */
[----:B------:R-:W-:-:S07]  /*01f0*/  IMAD.U32 R5, RZ, RZ, UR5 ;  /* 0x00000005ff057e24 */ /* 0x000fce000f8e00ff */
[----:B------:R-:W-:-:S07]  /*0200*/  LEPC R20, `(.L_x_2) ;  /* 0x000000001014794e */ /* 0x000fce0000000000 */
[----:B0-----:R-:W-:Y:S05]  /*0210*/  CALL.ABS.NOINC R2 ;  /* 0x0000000002007343 */ /* 0x001fea0003c00000 */
.L_x_2:
[----:B------:R-:W-:Y:S05]  /*0220*/  EXIT ;  /* 0x000000000000794d */ /* 0x000fea0003800000 */
.L_x_3:
[----:B------:R-:W-:-:S00]  /*0230*/  BRA `(.L_x_3) ;  /* 0xfffffffc00fc7947 */ /* 0x000fc0000383ffff */
[----:B------:R-:W-:-:S00]  /*0240*/  NOP ;  /* 0x0000000000007918 */ /* 0x000fc00000000000 */
        /* <DEDUP_REMOVED lines=11> */
.L_x_4:


//--------------------- .nv.global.init           --------------------------
	.section	.nv.global.init,"aw",@progbits
.nv.global.init:
	.type		$str$2,@object
	.size		$str$2,($str$1 - $str$2)
$str$2:
        /*0000*/ 	.byte	0x2d, 0x2d, 0x2d, 0x2d, 0x0a, 0x00
	.type		$str$1,@object
	.size		$str$1,($str - $str$1)
$str$1:
        /*0006*/ 	.byte	0x52, 0x65, 0x73, 0x75, 0x6c, 0x74, 0x20, 0x43, 0x3a, 0x20, 0x25, 0x64, 0x21, 0x0a, 0x00
	.type		$str,@object
	.size		$str,(.L_0 - $str)
$str:
        /*0015*/ 	.byte	0x44, 0x45, 0x56, 0x49, 0x43, 0x45, 0x20, 0x63, 0x6f, 0x6d, 0x70, 0x75, 0x74, 0x61, 0x74, 0x69
        /*0025*/ 	.byte	0x6f, 0x6e, 0x21, 0x0a, 0x00
.L_0:


//--------------------- .nv.shared.reserved.0     --------------------------
	.section	.nv.shared.reserved.0,"aw",@nobits
	.weak		__nv_reservedSMEM_offset_0_alias
	.size		__nv_reservedSMEM_offset_0_alias, 0, 64
	.other		__nv_reservedSMEM_offset_0_alias,@"STO_CUDA_RESERVED_SHARED STV_DEFAULT"
__nv_reservedSMEM_offset_0_alias:
	.zero		0
	.zero		64


//--------------------- .nv.constant0._Z8setValuePi --------------------------
	.section	.nv.constant0._Z8setValuePi,"a",@progbits
	.sectionflags	@""
	.align	4
.nv.constant0._Z8setValuePi:
	.zero		904


//--------------------- SYMBOLS --------------------------

	.type		.nv.reservedSmem.offset0,@object
	.size		.nv.reservedSmem.offset0,0x4
	.type		vprintf,@function
